//
// Generated by NVIDIA NVVM Compiler
//
// Compiler Build ID: CL-36424714
// Cuda compilation tools, release 13.0, V13.0.88
// Based on NVVM 20.0.0
//

.version 9.0
.target sm_100
.address_size 64

	// .globl	matrix_multiply

.visible .entry matrix_multiply(
	.param .u64 .ptr .align 1 matrix_multiply_param_0,
	.param .u64 .ptr .align 1 matrix_multiply_param_1,
	.param .u64 .ptr .align 1 matrix_multiply_param_2,
	.param .u32 matrix_multiply_param_3,
	.param .u32 matrix_multiply_param_4,
	.param .u32 matrix_multiply_param_5
)
{
	.reg .pred 	%p<13>;
	.reg .b32 	%r<41>;
	.reg .b64 	%rd<53>;
	.reg .b64 	%fd<68>;

	ld.param.u64 	%rd7, [matrix_multiply_param_0];
	ld.param.u64 	%rd8, [matrix_multiply_param_1];
	ld.param.u64 	%rd6, [matrix_multiply_param_2];
	ld.param.u32 	%r20, [matrix_multiply_param_3];
	ld.param.u32 	%r18, [matrix_multiply_param_4];
	ld.param.u32 	%r19, [matrix_multiply_param_5];
	cvta.to.global.u64 	%rd1, %rd8;
	cvta.to.global.u64 	%rd2, %rd7;
	mov.u32 	%r21, %ctaid.y;
	mov.u32 	%r22, %ntid.y;
	mov.u32 	%r23, %tid.y;
	mad.lo.s32 	%r1, %r21, %r22, %r23;
	mov.u32 	%r24, %ctaid.x;
	mov.u32 	%r25, %ntid.x;
	mov.u32 	%r26, %tid.x;
	mad.lo.s32 	%r2, %r24, %r25, %r26;
	setp.ge.s32 	%p1, %r1, %r20;
	setp.ge.s32 	%p2, %r2, %r19;
	or.pred  	%p3, %p1, %p2;
	@%p3 bra 	$L__BB0_14;
	setp.lt.s32 	%p4, %r18, 1;
	mov.f64 	%fd67, 0d0000000000000000;
	@%p4 bra 	$L__BB0_13;
	mul.lo.s32 	%r3, %r18, %r1;
	and.b32  	%r4, %r18, 7;
	setp.lt.u32 	%p5, %r18, 8;
	mov.f64 	%fd67, 0d0000000000000000;
	mov.b32 	%r39, 0;
	@%p5 bra 	$L__BB0_5;
	and.b32  	%r39, %r18, 2147483640;
	neg.s32 	%r37, %r39;
	shl.b32 	%r7, %r19, 3;
	mul.wide.u32 	%rd9, %r3, 8;
	add.s64 	%rd10, %rd9, %rd2;
	add.s64 	%rd52, %rd10, 32;
	mov.f64 	%fd67, 0d0000000000000000;
	mul.wide.s32 	%rd13, %r19, 8;
	mov.u32 	%r36, %r2;
$L__BB0_4:
	.pragma "nounroll";
	ld.global.f64 	%fd17, [%rd52+-32];
	mul.wide.s32 	%rd11, %r36, 8;
	add.s64 	%rd12, %rd1, %rd11;
	ld.global.f64 	%fd18, [%rd12];
	fma.rn.f64 	%fd19, %fd17, %fd18, %fd67;
	ld.global.f64 	%fd20, [%rd52+-24];
	add.s64 	%rd14, %rd12, %rd13;
	ld.global.f64 	%fd21, [%rd14];
	fma.rn.f64 	%fd22, %fd20, %fd21, %fd19;
	ld.global.f64 	%fd23, [%rd52+-16];
	add.s64 	%rd15, %rd14, %rd13;
	ld.global.f64 	%fd24, [%rd15];
	fma.rn.f64 	%fd25, %fd23, %fd24, %fd22;
	ld.global.f64 	%fd26, [%rd52+-8];
	add.s64 	%rd16, %rd15, %rd13;
	ld.global.f64 	%fd27, [%rd16];
	fma.rn.f64 	%fd28, %fd26, %fd27, %fd25;
	ld.global.f64 	%fd29, [%rd52];
	add.s64 	%rd17, %rd16, %rd13;
	ld.global.f64 	%fd30, [%rd17];
	fma.rn.f64 	%fd31, %fd29, %fd30, %fd28;
	ld.global.f64 	%fd32, [%rd52+8];
	add.s64 	%rd18, %rd17, %rd13;
	ld.global.f64 	%fd33, [%rd18];
	fma.rn.f64 	%fd34, %fd32, %fd33, %fd31;
	ld.global.f64 	%fd35, [%rd52+16];
	add.s64 	%rd19, %rd18, %rd13;
	ld.global.f64 	%fd36, [%rd19];
	fma.rn.f64 	%fd37, %fd35, %fd36, %fd34;
	ld.global.f64 	%fd38, [%rd52+24];
	add.s64 	%rd20, %rd19, %rd13;
	ld.global.f64 	%fd39, [%rd20];
	fma.rn.f64 	%fd67, %fd38, %fd39, %fd37;
	add.s32 	%r37, %r37, 8;
	add.s32 	%r36, %r36, %r7;
	add.s64 	%rd52, %rd52, 64;
	setp.ne.s32 	%p6, %r37, 0;
	@%p6 bra 	$L__BB0_4;
$L__BB0_5:
	setp.eq.s32 	%p7, %r4, 0;
	@%p7 bra 	$L__BB0_13;
	and.b32  	%r13, %r18, 3;
	setp.lt.u32 	%p8, %r4, 4;
	@%p8 bra 	$L__BB0_8;
	add.s32 	%r28, %r39, %r3;
	mul.wide.u32 	%rd21, %r28, 8;
	add.s64 	%rd22, %rd2, %rd21;
	ld.global.f64 	%fd41, [%rd22];
	mad.lo.s32 	%r29, %r39, %r19, %r2;
	mul.wide.s32 	%rd23, %r29, 8;
	add.s64 	%rd24, %rd1, %rd23;
	ld.global.f64 	%fd42, [%rd24];
	fma.rn.f64 	%fd43, %fd41, %fd42, %fd67;
	cvt.u64.u32 	%rd25, %r3;
	cvt.u64.u32 	%rd26, %r39;
	add.s64 	%rd27, %rd26, %rd25;
	shl.b64 	%rd28, %rd27, 3;
	add.s64 	%rd29, %rd2, %rd28;
	ld.global.f64 	%fd44, [%rd29+8];
	mul.wide.s32 	%rd30, %r19, 8;
	add.s64 	%rd31, %rd24, %rd30;
	ld.global.f64 	%fd45, [%rd31];
	fma.rn.f64 	%fd46, %fd44, %fd45, %fd43;
	ld.global.f64 	%fd47, [%rd29+16];
	add.s64 	%rd32, %rd31, %rd30;
	ld.global.f64 	%fd48, [%rd32];
	fma.rn.f64 	%fd49, %fd47, %fd48, %fd46;
	ld.global.f64 	%fd50, [%rd29+24];
	add.s64 	%rd33, %rd32, %rd30;
	ld.global.f64 	%fd51, [%rd33];
	fma.rn.f64 	%fd67, %fd50, %fd51, %fd49;
	add.s32 	%r39, %r39, 4;
$L__BB0_8:
	setp.eq.s32 	%p9, %r13, 0;
	@%p9 bra 	$L__BB0_13;
	setp.eq.s32 	%p10, %r13, 1;
	@%p10 bra 	$L__BB0_11;
	add.s32 	%r30, %r39, %r3;
	mul.wide.u32 	%rd34, %r30, 8;
	add.s64 	%rd35, %rd2, %rd34;
	ld.global.f64 	%fd53, [%rd35];
	mad.lo.s32 	%r31, %r39, %r19, %r2;
	mul.wide.s32 	%rd36, %r31, 8;
	add.s64 	%rd37, %rd1, %rd36;
	ld.global.f64 	%fd54, [%rd37];
	fma.rn.f64 	%fd55, %fd53, %fd54, %fd67;
	cvt.u64.u32 	%rd38, %r3;
	cvt.u64.u32 	%rd39, %r39;
	add.s64 	%rd40, %rd39, %rd38;
	shl.b64 	%rd41, %rd40, 3;
	add.s64 	%rd42, %rd2, %rd41;
	ld.global.f64 	%fd56, [%rd42+8];
	mul.wide.s32 	%rd43, %r19, 8;
	add.s64 	%rd44, %rd37, %rd43;
	ld.global.f64 	%fd57, [%rd44];
	fma.rn.f64 	%fd67, %fd56, %fd57, %fd55;
	add.s32 	%r39, %r39, 2;
$L__BB0_11:
	and.b32  	%r32, %r18, 1;
	setp.eq.b32 	%p11, %r32, 1;
	not.pred 	%p12, %p11;
	@%p12 bra 	$L__BB0_13;
	add.s32 	%r33, %r39, %r3;
	mul.wide.u32 	%rd45, %r33, 8;
	add.s64 	%rd46, %rd2, %rd45;
	ld.global.f64 	%fd58, [%rd46];
	mad.lo.s32 	%r34, %r39, %r19, %r2;
	mul.wide.s32 	%rd47, %r34, 8;
	add.s64 	%rd48, %rd1, %rd47;
	ld.global.f64 	%fd59, [%rd48];
	fma.rn.f64 	%fd67, %fd58, %fd59, %fd67;
$L__BB0_13:
	mad.lo.s32 	%r35, %r19, %r1, %r2;
	cvta.to.global.u64 	%rd49, %rd6;
	mul.wide.s32 	%rd50, %r35, 8;
	add.s64 	%rd51, %rd49, %rd50;
	st.global.f64 	[%rd51], %fd67;
$L__BB0_14:
	ret;

}
	// .globl	init_rng
.visible .entry init_rng(
	.param .u64 .ptr .align 1 init_rng_param_0,
	.param .u64 init_rng_param_1
)
{
	.reg .b64 	%rd<4>;

	ld.param.u64 	%rd1, [init_rng_param_0];
	ld.param.u64 	%rd2, [init_rng_param_1];
	cvta.to.global.u64 	%rd3, %rd1;
	st.global.u64 	[%rd3], %rd2;
	ret;

}
	// .globl	generate_random
.visible .entry generate_random(
	.param .u64 .ptr .align 1 generate_random_param_0,
	.param .u64 .ptr .align 1 generate_random_param_1,
	.param .u32 generate_random_param_2
)
{
	.reg .pred 	%p<2>;
	.reg .b32 	%r<9>;
	.reg .b64 	%rd<7>;
	.reg .b64 	%fd<3>;

	ld.param.u64 	%rd1, [generate_random_param_0];
	ld.param.u64 	%rd2, [generate_random_param_1];
	ld.param.u32 	%r2, [generate_random_param_2];
	mov.u32 	%r3, %ctaid.x;
	mov.u32 	%r4, %ntid.x;
	mov.u32 	%r5, %tid.x;
	mad.lo.s32 	%r1, %r3, %r4, %r5;
	setp.ge.u32 	%p1, %r1, %r2;
	@%p1 bra 	$L__BB2_2;
	cvta.to.global.u64 	%rd3, %rd2;
	cvta.to.global.u64 	%rd4, %rd1;
	ld.global.u32 	%r6, [%rd3];
	add.s32 	%r7, %r1, %r6;
	mad.lo.s32 	%r8, %r7, 1664525, 1013904223;
	cvt.rn.f64.u32 	%fd1, %r8;
	mul.f64 	%fd2, %fd1, 0d3DF0000000000000;
	mul.wide.s32 	%rd5, %r1, 8;
	add.s64 	%rd6, %rd4, %rd5;
	st.global.f64 	[%rd6], %fd2;
$L__BB2_2:
	ret;

}


// ===== COMPILED SASS (sm_100) =====

	.target	sm_100

	.elftype	@"ET_EXEC"


//--------------------- .note.nv.tkinfo           --------------------------
	.section	.note.nv.tkinfo,"",@"SHT_NOTE"
	.sectionflags	@"SHF_NOTE_NV_TKINFO"
	.tkinfo
        /*0018*/ 	.word	0x00000002
        /*0030*/ 	.string	""
        /*0030*/ 	.string	"ptxas"
        /*0030*/ 	.string	"Cuda compilation tools, release 13.0, V13.0.88"
        /*0030*/ 	.string	"Build cuda_13.0.r13.0/compiler.36424714_0"
        /*0030*/ 	.string	"-arch sm_100 -m 64 "



//--------------------- .note.nv.cuinfo           --------------------------
	.section	.note.nv.cuinfo,"",@"SHT_NOTE"
	.sectionflags	@"SHF_NOTE_NV_CUINFO"
        /*0018*/ 	.short	0x0002
        /*001a*/ 	.short	0x0064
        /*001c*/ 	.short	0x0082
	.zero		2


//--------------------- .nv.info                  --------------------------
	.section	.nv.info,"",@"SHT_CUDA_INFO"
	.align	4


	//----- nvinfo : EIATTR_REGCOUNT
	.align		4
        /*0000*/ 	.byte	0x04, 0x2f
        /*0002*/ 	.short	(.L_1 - .L_0)
	.align		4
.L_0:
        /*0004*/ 	.word	index@(matrix_multiply)
        /*0008*/ 	.word	0x00000020


	//----- nvinfo : EIATTR_FRAME_SIZE
	.align		4
.L_1:
        /*000c*/ 	.byte	0x04, 0x11
        /*000e*/ 	.short	(.L_3 - .L_2)
	.align		4
.L_2:
        /*0010*/ 	.word	index@(matrix_multiply)
        /*0014*/ 	.word	0x00000000


	//----- nvinfo : EIATTR_REGCOUNT
	.align		4
.L_3:
        /*0018*/ 	.byte	0x04, 0x2f
        /*001a*/ 	.short	(.L_5 - .L_4)
	.align		4
.L_4:
        /*001c*/ 	.word	index@(init_rng)
        /*0020*/ 	.word	0x00000008


	//----- nvinfo : EIATTR_FRAME_SIZE
	.align		4
.L_5:
        /*0024*/ 	.byte	0x04, 0x11
        /*0026*/ 	.short	(.L_7 - .L_6)
	.align		4
.L_6:
        /*0028*/ 	.word	index@(init_rng)
        /*002c*/ 	.word	0x00000000


	//----- nvinfo : EIATTR_REGCOUNT
	.align		4
.L_7:
        /*0030*/ 	.byte	0x04, 0x2f
        /*0032*/ 	.short	(.L_9 - .L_8)
	.align		4
.L_8:
        /*0034*/ 	.word	index@(generate_random)
        /*0038*/ 	.word	0x0000000c


	//----- nvinfo : EIATTR_FRAME_SIZE
	.align		4
.L_9:
        /*003c*/ 	.byte	0x04, 0x11
        /*003e*/ 	.short	(.L_11 - .L_10)
	.align		4
.L_10:
        /*0040*/ 	.word	index@(generate_random)
        /*0044*/ 	.word	0x00000000


	//----- nvinfo : EIATTR_MIN_STACK_SIZE
	.align		4
.L_11:
        /*0048*/ 	.byte	0x04, 0x12
        /*004a*/ 	.short	(.L_13 - .L_12)
	.align		4
.L_12:
        /*004c*/ 	.word	index@(generate_random)
        /*0050*/ 	.word	0x00000000


	//----- nvinfo : EIATTR_MIN_STACK_SIZE
	.align		4
.L_13:
        /*0054*/ 	.byte	0x04, 0x12
        /*0056*/ 	.short	(.L_15 - .L_14)
	.align		4
.L_14:
        /*0058*/ 	.word	index@(init_rng)
        /*005c*/ 	.word	0x00000000


	//----- nvinfo : EIATTR_MIN_STACK_SIZE
	.align		4
.L_15:
        /*0060*/ 	.byte	0x04, 0x12
        /*0062*/ 	.short	(.L_17 - .L_16)
	.align		4
.L_16:
        /*0064*/ 	.word	index@(matrix_multiply)
        /*0068*/ 	.word	0x00000000
.L_17:


//--------------------- .nv.compat                --------------------------
	.section	.nv.compat,"",@"SHT_CUDA_COMPAT_INFO"
	.align	4
        /*0000*/ 	.byte	0x02, 0x09, 0x00, 0x00, 0x02, 0x02, 0x01, 0x00, 0x02, 0x05, 0x05, 0x00, 0x03, 0x07, 0x01, 0x01
        /*0010*/ 	.byte	0x02, 0x03, 0x00, 0x00, 0x02, 0x06, 0x01, 0x00, 0x04, 0x0b, 0x08, 0x00, 0x01, 0x00, 0x00, 0x00
        /*0020*/ 	.byte	0x00, 0x00, 0x00, 0x00


//--------------------- .nv.info.generate_random  --------------------------
	.section	.nv.info.generate_random,"",@"SHT_CUDA_INFO"
	.sectionflags	@""
	.align	4


	//----- nvinfo : EIATTR_CUDA_API_VERSION
	.align		4
        /*0000*/ 	.byte	0x04, 0x37
        /*0002*/ 	.short	(.L_19 - .L_18)
.L_18:
        /*0004*/ 	.word	0x00000082


	//----- nvinfo : EIATTR_KPARAM_INFO
	.align		4
.L_19:
        /*0008*/ 	.byte	0x04, 0x17
        /*000a*/ 	.short	(.L_21 - .L_20)
.L_20:
        /*000c*/ 	.word	0x00000000
        /*0010*/ 	.short	0x0002
        /*0012*/ 	.short	0x0010
        /*0014*/ 	.byte	0x00, 0xf0, 0x11, 0x00


	//----- nvinfo : EIATTR_KPARAM_INFO
	.align		4
.L_21:
        /*0018*/ 	.byte	0x04, 0x17
        /*001a*/ 	.short	(.L_23 - .L_22)
.L_22:
        /*001c*/ 	.word	0x00000000
        /*0020*/ 	.short	0x0001
        /*0022*/ 	.short	0x0008
        /*0024*/ 	.byte	0x00, 0xf5, 0x21, 0x00


	//----- nvinfo : EIATTR_KPARAM_INFO
	.align		4
.L_23:
        /*0028*/ 	.byte	0x04, 0x17
        /*002a*/ 	.short	(.L_25 - .L_24)
.L_24:
        /*002c*/ 	.word	0x00000000
        /*0030*/ 	.short	0x0000
        /*0032*/ 	.short	0x0000
        /*0034*/ 	.byte	0x00, 0xf5, 0x21, 0x00


	//----- nvinfo : EIATTR_SPARSE_MMA_MASK
	.align		4
.L_25:
        /*0038*/ 	.byte	0x03, 0x50
        /*003a*/ 	.short	0x0000


	//----- nvinfo : EIATTR_MAXREG_COUNT
	.align		4
        /*003c*/ 	.byte	0x03, 0x1b
        /*003e*/ 	.short	0x00ff


	//----- nvinfo : EIATTR_MERCURY_ISA_VERSION
	.align		4
        /*0040*/ 	.byte	0x03, 0x5f
        /*0042*/ 	.short	0x0101


	//----- nvinfo : EIATTR_VRC_CTA_INIT_COUNT
	.align		4
        /*0044*/ 	.byte	0x02, 0x4a
	.zero		1
	.zero		1


	//----- nvinfo : EIATTR_EXIT_INSTR_OFFSETS
	.align		4
        /*0048*/ 	.byte	0x04, 0x1c
        /*004a*/ 	.short	(.L_27 - .L_26)


	//   ....[0]....
.L_26:
        /*004c*/ 	.word	0x00000070


	//   ....[1]....
        /*0050*/ 	.word	0x00000130


	//----- nvinfo : EIATTR_CBANK_PARAM_SIZE
	.align		4
.L_27:
        /*0054*/ 	.byte	0x03, 0x19
        /*0056*/ 	.short	0x0014


	//----- nvinfo : EIATTR_PARAM_CBANK
	.align		4
        /*0058*/ 	.byte	0x04, 0x0a
        /*005a*/ 	.short	(.L_29 - .L_28)
	.align		4
.L_28:
        /*005c*/ 	.word	index@(.nv.constant0.generate_random)
        /*0060*/ 	.short	0x0380
        /*0062*/ 	.short	0x0014


	//----- nvinfo : EIATTR_SW_WAR
	.align		4
.L_29:
        /*0064*/ 	.byte	0x04, 0x36
        /*0066*/ 	.short	(.L_31 - .L_30)
.L_30:
        /*0068*/ 	.word	0x00000008
.L_31:


//--------------------- .nv.info.init_rng         --------------------------
	.section	.nv.info.init_rng,"",@"SHT_CUDA_INFO"
	.sectionflags	@""
	.align	4


	//----- nvinfo : EIATTR_CUDA_API_VERSION
	.align		4
        /*0000*/ 	.byte	0x04, 0x37
        /*0002*/ 	.short	(.L_33 - .L_32)
.L_32:
        /*0004*/ 	.word	0x00000082


	//----- nvinfo : EIATTR_KPARAM_INFO
	.align		4
.L_33:
        /*0008*/ 	.byte	0x04, 0x17
        /*000a*/ 	.short	(.L_35 - .L_34)
.L_34:
        /*000c*/ 	.word	0x00000000
        /*0010*/ 	.short	0x0001
        /*0012*/ 	.short	0x0008
        /*0014*/ 	.byte	0x00, 0xf0, 0x21, 0x00


	//----- nvinfo : EIATTR_KPARAM_INFO
	.align		4
.L_35:
        /*0018*/ 	.byte	0x04, 0x17
        /*001a*/ 	.short	(.L_37 - .L_36)
.L_36:
        /*001c*/ 	.word	0x00000000
        /*0020*/ 	.short	0x0000
        /*0022*/ 	.short	0x0000
        /*0024*/ 	.byte	0x00, 0xf5, 0x21, 0x00


	//----- nvinfo : EIATTR_SPARSE_MMA_MASK
	.align		4
.L_37:
        /*0028*/ 	.byte	0x03, 0x50
        /*002a*/ 	.short	0x0000


	//----- nvinfo : EIATTR_MAXREG_COUNT
	.align		4
        /*002c*/ 	.byte	0x03, 0x1b
        /*002e*/ 	.short	0x00ff


	//----- nvinfo : EIATTR_MERCURY_ISA_VERSION
	.align		4
        /*0030*/ 	.byte	0x03, 0x5f
        /*0032*/ 	.short	0x0101


	//----- nvinfo : EIATTR_VRC_CTA_INIT_COUNT
	.align		4
        /*0034*/ 	.byte	0x02, 0x4a
	.zero		1
	.zero		1


	//----- nvinfo : EIATTR_EXIT_INSTR_OFFSETS
	.align		4
        /*0038*/ 	.byte	0x04, 0x1c
        /*003a*/ 	.short	(.L_39 - .L_38)


	//   ....[0]....
.L_38:
        /*003c*/ 	.word	0x00000050


	//----- nvinfo : EIATTR_CBANK_PARAM_SIZE
	.align		4
.L_39:
        /*0040*/ 	.byte	0x03, 0x19
        /*0042*/ 	.short	0x0010


	//----- nvinfo : EIATTR_PARAM_CBANK
	.align		4
        /*0044*/ 	.byte	0x04, 0x0a
        /*0046*/ 	.short	(.L_41 - .L_40)
	.align		4
.L_40:
        /*0048*/ 	.word	index@(.nv.constant0.init_rng)
        /*004c*/ 	.short	0x0380
        /*004e*/ 	.short	0x0010


	//----- nvinfo : EIATTR_SW_WAR
	.align		4
.L_41:
        /*0050*/ 	.byte	0x04, 0x36
        /*0052*/ 	.short	(.L_43 - .L_42)
.L_42:
        /*0054*/ 	.word	0x00000008
.L_43:


//--------------------- .nv.info.matrix_multiply  --------------------------
	.section	.nv.info.matrix_multiply,"",@"SHT_CUDA_INFO"
	.sectionflags	@""
	.align	4


	//----- nvinfo : EIATTR_CUDA_API_VERSION
	.align		4
        /*0000*/ 	.byte	0x04, 0x37
        /*0002*/ 	.short	(.L_45 - .L_44)
.L_44:
        /*0004*/ 	.word	0x00000082


	//----- nvinfo : EIATTR_KPARAM_INFO
	.align		4
.L_45:
        /*0008*/ 	.byte	0x04, 0x17
        /*000a*/ 	.short	(.L_47 - .L_46)
.L_46:
        /*000c*/ 	.word	0x00000000
        /*0010*/ 	.short	0x0005
        /*0012*/ 	.short	0x0020
        /*0014*/ 	.byte	0x00, 0xf0, 0x11, 0x00


	//----- nvinfo : EIATTR_KPARAM_INFO
	.align		4
.L_47:
        /*0018*/ 	.byte	0x04, 0x17
        /*001a*/ 	.short	(.L_49 - .L_48)
.L_48:
        /*001c*/ 	.word	0x00000000
        /*0020*/ 	.short	0x0004
        /*0022*/ 	.short	0x001c
        /*0024*/ 	.byte	0x00, 0xf0, 0x11, 0x00


	//----- nvinfo : EIATTR_KPARAM_INFO
	.align		4
.L_49:
        /*0028*/ 	.byte	0x04, 0x17
        /*002a*/ 	.short	(.L_51 - .L_50)
.L_50:
        /*002c*/ 	.word	0x00000000
        /*0030*/ 	.short	0x0003
        /*0032*/ 	.short	0x0018
        /*0034*/ 	.byte	0x00, 0xf0, 0x11, 0x00


	//----- nvinfo : EIATTR_KPARAM_INFO
	.align		4
.L_51:
        /*0038*/ 	.byte	0x04, 0x17
        /*003a*/ 	.short	(.L_53 - .L_52)
.L_52:
        /*003c*/ 	.word	0x00000000
        /*0040*/ 	.short	0x0002
        /*0042*/ 	.short	0x0010
        /*0044*/ 	.byte	0x00, 0xf5, 0x21, 0x00


	//----- nvinfo : EIATTR_KPARAM_INFO
	.align		4
.L_53:
        /*0048*/ 	.byte	0x04, 0x17
        /*004a*/ 	.short	(.L_55 - .L_54)
.L_54:
        /*004c*/ 	.word	0x00000000
        /*0050*/ 	.short	0x0001
        /*0052*/ 	.short	0x0008
        /*0054*/ 	.byte	0x00, 0xf5, 0x21, 0x00


	//----- nvinfo : EIATTR_KPARAM_INFO
	.align		4
.L_55:
        /*0058*/ 	.byte	0x04, 0x17
        /*005a*/ 	.short	(.L_57 - .L_56)
.L_56:
        /*005c*/ 	.word	0x00000000
        /*0060*/ 	.short	0x0000
        /*0062*/ 	.short	0x0000
        /*0064*/ 	.byte	0x00, 0xf5, 0x21, 0x00


	//----- nvinfo : EIATTR_SPARSE_MMA_MASK
	.align		4
.L_57:
        /*0068*/ 	.byte	0x03, 0x50
        /*006a*/ 	.short	0x0000


	//----- nvinfo : EIATTR_MAXREG_COUNT
	.align		4
        /*006c*/ 	.byte	0x03, 0x1b
        /*006e*/ 	.short	0x00ff


	//----- nvinfo : EIATTR_MERCURY_ISA_VERSION
	.align		4
        /*0070*/ 	.byte	0x03, 0x5f
        /*0072*/ 	.short	0x0101


	//----- nvinfo : EIATTR_VRC_CTA_INIT_COUNT
	.align		4
        /*0074*/ 	.byte	0x02, 0x4a
	.zero		1
	.zero		1


	//----- nvinfo : EIATTR_EXIT_INSTR_OFFSETS
	.align		4
        /*0078*/ 	.byte	0x04, 0x1c
        /*007a*/ 	.short	(.L_59 - .L_58)


	//   ....[0]....
.L_58:
        /*007c*/ 	.word	0x000000d0


	//   ....[1]....
        /*0080*/ 	.word	0x000008f0


	//----- nvinfo : EIATTR_CBANK_PARAM_SIZE
	.align		4
.L_59:
        /*0084*/ 	.byte	0x03, 0x19
        /*0086*/ 	.short	0x0024


	//----- nvinfo : EIATTR_PARAM_CBANK
	.align		4
        /*0088*/ 	.byte	0x04, 0x0a
        /*008a*/ 	.short	(.L_61 - .L_60)
	.align		4
.L_60:
        /*008c*/ 	.word	index@(.nv.constant0.matrix_multiply)
        /*0090*/ 	.short	0x0380
        /*0092*/ 	.short	0x0024


	//----- nvinfo : EIATTR_SW_WAR
	.align		4
.L_61:
        /*0094*/ 	.byte	0x04, 0x36
        /*0096*/ 	.short	(.L_63 - .L_62)
.L_62:
        /*0098*/ 	.word	0x00000008
.L_63:


//--------------------- .nv.callgraph             --------------------------
	.section	.nv.callgraph,"",@"SHT_CUDA_CALLGRAPH"
	.align	4
	.sectionentsize	8
	.align		4
        /*0000*/ 	.word	0x00000000
	.align		4
        /*0004*/ 	.word	0xffffffff
	.align		4
        /*0008*/ 	.word	0x00000000
	.align		4
        /*000c*/ 	.word	0xfffffffe
	.align		4
        /*0010*/ 	.word	0x00000000
	.align		4
        /*0014*/ 	.word	0xfffffffd
	.align		4
        /*0018*/ 	.word	0x00000000
	.align		4
        /*001c*/ 	.word	0xfffffffc


//--------------------- .text.generate_random     --------------------------
	.section	.text.generate_random,"ax",@progbits
	.align	128
        .global         generate_random
        .type           generate_random,@function
        .size           generate_random,(.L_x_7 - generate_random)
        .other          generate_random,@"STO_CUDA_ENTRY STV_DEFAULT"
generate_random:
.text.generate_random:
[----:B------:R-:W-:Y:S01]  /*0000*/  LDC R1, c[0x0][0x37c] ;  /* 0x0000df00ff017b82 */ /* 0x000fe20000000800 */
[----:B------:R-:W0:Y:S07]  /*0010*/  S2R R0, SR_TID.X ;  /* 0x0000000000007919 */ /* 0x000e2e0000002100 */
[----:B------:R-:W0:Y:S01]  /*0020*/  S2UR UR4, SR_CTAID.X ;  /* 0x00000000000479c3 */ /* 0x000e220000002500 */
[----:B------:R-:W1:Y:S07]  /*0030*/  LDCU UR5, c[0x0][0x390] ;  /* 0x00007200ff0577ac */ /* 0x000e6e0008000800 */
[----:B------:R-:W0:Y:S02]  /*0040*/  LDC R9, c[0x0][0x360] ;  /* 0x0000d800ff097b82 */ /* 0x000e240000000800 */
[----:B0-----:R-:W-:-:S05]  /*0050*/  IMAD R9, R9, UR4, R0 ;  /* 0x0000000409097c24 */ /* 0x001fca000f8e0200 */
[----:B-1----:R-:W-:-:S13]  /*0060*/  ISETP.GE.U32.AND P0, PT, R9, UR5, PT ;  /* 0x0000000509007c0c */ /* 0x002fda000bf06070 */
[----:B------:R-:W-:Y:S05]  /*0070*/  @P0 EXIT ;  /* 0x000000000000094d */ /* 0x000fea0003800000 */
[----:B------:R-:W0:Y:S01]  /*0080*/  LDC.64 R2, c[0x0][0x388] ;  /* 0x0000e200ff027b82 */ /* 0x000e220000000a00 */
[----:B------:R-:W0:Y:S01]  /*0090*/  LDCU.64 UR4, c[0x0][0x358] ;  /* 0x00006b00ff0477ac */ /* 0x000e220008000a00 */
[----:B------:R-:W-:-:S06]  /*00a0*/  HFMA2 R5, -RZ, RZ, 1.490116119384765625e-06, 1549 ;  /* 0x0019660dff057431 */ /* 0x000fcc00000001ff */
[----:B------:R-:W1:Y:S01]  /*00b0*/  LDC.64 R6, c[0x0][0x380] ;  /* 0x0000e000ff067b82 */ /* 0x000e620000000a00 */
[----:B0-----:R-:W2:Y:S01]  /*00c0*/  LDG.E R2, desc[UR4][R2.64] ;  /* 0x0000000402027981 */ /* 0x001ea2000c1e1900 */
[C---:B-1----:R-:W-:Y:S01]  /*00d0*/  IMAD.WIDE R6, R9.reuse, 0x8, R6 ;  /* 0x0000000809067825 */ /* 0x042fe200078e0206 */
[----:B--2---:R-:W-:-:S05]  /*00e0*/  IADD3 R0, PT, PT, R9, R2, RZ ;  /* 0x0000000209007210 */ /* 0x004fca0007ffe0ff */
[----:B------:R-:W-:-:S04]  /*00f0*/  IMAD R0, R0, R5, 0x3c6ef35f ;  /* 0x3c6ef35f00007424 */ /* 0x000fc800078e0205 */
[----:B------:R-:W0:Y:S02]  /*0100*/  I2F.F64.U32 R4, R0 ;  /* 0x0000000000047312 */ /* 0x000e240000201800 */
[----:B0-----:R-:W-:-:S07]  /*0110*/  DMUL R4, R4, 2.3283064365386962891e-10 ;  /* 0x3df0000004047828 */ /* 0x001fce0000000000 */
[----:B------:R-:W-:Y:S01]  /*0120*/  STG.E.64 desc[UR4][R6.64], R4 ;  /* 0x0000000406007986 */ /* 0x000fe2000c101b04 */
[----:B------:R-:W-:Y:S05]  /*0130*/  EXIT ;  /* 0x000000000000794d */ /* 0x000fea0003800000 */
.L_x_0:
[----:B------:R-:W-:-:S00]  /*0140*/  BRA `(.L_x_0) ;  /* 0xfffffffc00fc7947 */ /* 0x000fc0000383ffff */
[----:B------:R-:W-:-:S00]  /*0150*/  NOP ;  /* 0x0000000000007918 */ /* 0x000fc00000000000 */
        /* <DEDUP_REMOVED lines=10> */
.L_x_7:


//--------------------- .text.init_rng            --------------------------
	.section	.text.init_rng,"ax",@progbits
	.align	128
        .global         init_rng
        .type           init_rng,@function
        .size           init_rng,(.L_x_8 - init_rng)
        .other          init_rng,@"STO_CUDA_ENTRY STV_DEFAULT"
init_rng:
.text.init_rng:
[----:B------:R-:W-:Y:S08]  /*0000*/  LDC R1, c[0x0][0x37c] ;  /* 0x0000df00ff017b82 */ /* 0x000ff00000000800 */
[----:B------:R-:W0:Y:S01]  /*0010*/  LDC.64 R2, c[0x0][0x380] ;  /* 0x0000e000ff027b82 */ /* 0x000e220000000a00 */
[----:B------:R-:W0:Y:S07]  /*0020*/  LDCU.64 UR4, c[0x0][0x358] ;  /* 0x00006b00ff0477ac */ /* 0x000e2e0008000a00 */
[----:B------:R-:W0:Y:S02]  /*0030*/  LDC.64 R4, c[0x0][0x388] ;  /* 0x0000e200ff047b82 */ /* 0x000e240000000a00 */
[----:B0-----:R-:W-:Y:S01]  /*0040*/  STG.E.64 desc[UR4][R2.64], R4 ;  /* 0x0000000402007986 */ /* 0x001fe2000c101b04 */
[----:B------:R-:W-:Y:S05]  /*0050*/  EXIT ;  /* 0x000000000000794d */ /* 0x000fea0003800000 */
.L_x_1:
        /* <DEDUP_REMOVED lines=10> */
.L_x_8:


//--------------------- .text.matrix_multiply     --------------------------
	.section	.text.matrix_multiply,"ax",@progbits
	.align	128
        .global         matrix_multiply
        .type           matrix_multiply,@function
        .size           matrix_multiply,(.L_x_9 - matrix_multiply)
        .other          matrix_multiply,@"STO_CUDA_ENTRY STV_DEFAULT"
matrix_multiply:
.text.matrix_multiply:
[----:B------:R-:W-:Y:S01]  /*0000*/  LDC R1, c[0x0][0x37c] ;  /* 0x0000df00ff017b82 */ /* 0x000fe20000000800 */
[----:B------:R-:W0:Y:S07]  /*0010*/  S2R R4, SR_TID.X ;  /* 0x0000000000047919 */ /* 0x000e2e0000002100 */
[----:B------:R-:W1:Y:S01]  /*0020*/  LDC R2, c[0x0][0x364] ;  /* 0x0000d900ff027b82 */ /* 0x000e620000000800 */
[----:B------:R-:W2:Y:S01]  /*0030*/  LDCU UR6, c[0x0][0x398] ;  /* 0x00007300ff0677ac */ /* 0x000ea20008000800 */
[----:B------:R-:W1:Y:S06]  /*0040*/  S2R R5, SR_TID.Y ;  /* 0x0000000000057919 */ /* 0x000e6c0000002200 */
[----:B------:R-:W0:Y:S08]  /*0050*/  S2UR UR5, SR_CTAID.X ;  /* 0x00000000000579c3 */ /* 0x000e300000002500 */
[----:B------:R-:W0:Y:S08]  /*0060*/  LDC R3, c[0x0][0x360] ;  /* 0x0000d800ff037b82 */ /* 0x000e300000000800 */
[----:B------:R-:W1:Y:S08]  /*0070*/  S2UR UR4, SR_CTAID.Y ;  /* 0x00000000000479c3 */ /* 0x000e700000002600 */
[----:B------:R-:W3:Y:S01]  /*0080*/  LDC R0, c[0x0][0x3a0] ;  /* 0x0000e800ff007b82 */ /* 0x000ee20000000800 */
[----:B0-----:R-:W-:-:S02]  /*0090*/  IMAD R3, R3, UR5, R4 ;  /* 0x0000000503037c24 */ /* 0x001fc4000f8e0204 */
[----:B-1----:R-:W-:-:S03]  /*00a0*/  IMAD R2, R2, UR4, R5 ;  /* 0x0000000402027c24 */ /* 0x002fc6000f8e0205 */
[----:B---3--:R-:W-:-:S04]  /*00b0*/  ISETP.GE.AND P0, PT, R3, R0, PT ;  /* 0x000000000300720c */ /* 0x008fc80003f06270 */
[----:B--2---:R-:W-:-:S13]  /*00c0*/  ISETP.GE.OR P0, PT, R2, UR6, P0 ;  /* 0x0000000602007c0c */ /* 0x004fda0008706670 */
[----:B------:R-:W-:Y:S05]  /*00d0*/  @P0 EXIT ;  /* 0x000000000000094d */ /* 0x000fea0003800000 */
[----:B------:R-:W0:Y:S01]  /*00e0*/  LDC R5, c[0x0][0x39c] ;  /* 0x0000e700ff057b82 */ /* 0x000e220000000800 */
[----:B------:R-:W1:Y:S01]  /*00f0*/  LDCU.64 UR4, c[0x0][0x358] ;  /* 0x00006b00ff0477ac */ /* 0x000e620008000a00 */
[----:B------:R-:W-:Y:S02]  /*0100*/  CS2R R18, SRZ ;  /* 0x0000000000127805 */ /* 0x000fe4000001ff00 */
[----:B0-----:R-:W-:-:S13]  /*0110*/  ISETP.GE.AND P0, PT, R5, 0x1, PT ;  /* 0x000000010500780c */ /* 0x001fda0003f06270 */
[----:B-1----:R-:W-:Y:S05]  /*0120*/  @!P0 BRA `(.L_x_2) ;  /* 0x0000000400e08947 */ /* 0x002fea0003800000 */
[C---:B------:R-:W-:Y:S01]  /*0130*/  ISETP.GE.U32.AND P1, PT, R5.reuse, 0x8, PT ;  /* 0x000000080500780c */ /* 0x040fe20003f26070 */
[----:B------:R-:W-:Y:S01]  /*0140*/  HFMA2 R7, -RZ, RZ, 0, 0 ;  /* 0x00000000ff077431 */ /* 0x000fe200000001ff */
[----:B------:R-:W-:Y:S01]  /*0150*/  LOP3.LUT R4, R5, 0x7, RZ, 0xc0, !PT ;  /* 0x0000000705047812 */ /* 0x000fe200078ec0ff */
[----:B------:R-:W-:Y:S01]  /*0160*/  IMAD R6, R2, R5, RZ ;  /* 0x0000000502067224 */ /* 0x000fe200078e02ff */
[----:B------:R-:W-:Y:S02]  /*0170*/  CS2R R18, SRZ ;  /* 0x0000000000127805 */ /* 0x000fe4000001ff00 */
[----:B------:R-:W-:-:S07]  /*0180*/  ISETP.NE.AND P0, PT, R4, RZ, PT ;  /* 0x000000ff0400720c */ /* 0x000fce0003f05270 */
[----:B------:R-:W-:Y:S06]  /*0190*/  @!P1 BRA `(.L_x_3) ;  /* 0x0000000000c49947 */ /* 0x000fec0003800000 */
[----:B------:R-:W0:Y:S01]  /*01a0*/  LDC.64 R8, c[0x0][0x380] ;  /* 0x0000e000ff087b82 */ /* 0x000e220000000a00 */
[----:B------:R-:W-:Y:S01]  /*01b0*/  LOP3.LUT R7, R5, 0x7ffffff8, RZ, 0xc0, !PT ;  /* 0x7ffffff805077812 */ /* 0x000fe200078ec0ff */
[----:B------:R-:W-:Y:S01]  /*01c0*/  IMAD.MOV.U32 R27, RZ, RZ, R3 ;  /* 0x000000ffff1b7224 */ /* 0x000fe200078e0003 */
[----:B------:R-:W-:-:S03]  /*01d0*/  CS2R R18, SRZ ;  /* 0x0000000000127805 */ /* 0x000fc6000001ff00 */
[----:B------:R-:W-:Y:S02]  /*01e0*/  IMAD.MOV R26, RZ, RZ, -R7 ;  /* 0x000000ffff1a7224 */ /* 0x000fe400078e0a07 */
[----:B0-----:R-:W-:-:S03]  /*01f0*/  IMAD.WIDE.U32 R8, R6, 0x8, R8 ;  /* 0x0000000806087825 */ /* 0x001fc600078e0008 */
[----:B------:R-:W-:-:S04]  /*0200*/  IADD3 R10, P1, PT, R8, 0x20, RZ ;  /* 0x00000020080a7810 */ /* 0x000fc80007f3e0ff */
[----:B------:R-:W-:-:S09]  /*0210*/  IADD3.X R11, PT, PT, RZ, R9, RZ, P1, !PT ;  /* 0x00000009ff0b7210 */ /* 0x000fd20000ffe4ff */
.L_x_4:
[----:B------:R-:W0:Y:S01]  /*0220*/  LDC.64 R22, c[0x0][0x388] ;  /* 0x0000e200ff167b82 */ /* 0x000e220000000a00 */
[----:B------:R-:W-:Y:S01]  /*0230*/  MOV R8, R10 ;  /* 0x0000000a00087202 */ /* 0x000fe20000000f00 */
[----:B------:R-:W-:-:S05]  /*0240*/  IMAD.MOV.U32 R9, RZ, RZ, R11 ;  /* 0x000000ffff097224 */ /* 0x000fca00078e000b */
[----:B------:R-:W2:Y:S04]  /*0250*/  LDG.E.64 R14, desc[UR4][R8.64+-0x20] ;  /* 0xffffe004080e7981 */ /* 0x000ea8000c1e1b00 */
[----:B------:R-:W3:Y:S01]  /*0260*/  LDG.E.64 R10, desc[UR4][R8.64+-0x18] ;  /* 0xffffe804080a7981 */ /* 0x000ee2000c1e1b00 */
[----:B0-----:R-:W-:-:S05]  /*0270*/  IMAD.WIDE R22, R27, 0x8, R22 ;  /* 0x000000081b167825 */ /* 0x001fca00078e0216 */
[----:B------:R-:W2:Y:S01]  /*0280*/  LDG.E.64 R12, desc[UR4][R22.64] ;  /* 0x00000004160c7981 */ /* 0x000ea2000c1e1b00 */
[----:B------:R-:W-:-:S05]  /*0290*/  IMAD.WIDE R28, R0, 0x8, R22 ;  /* 0x00000008001c7825 */ /* 0x000fca00078e0216 */
[----:B------:R-:W3:Y:S01]  /*02a0*/  LDG.E.64 R16, desc[UR4][R28.64] ;  /* 0x000000041c107981 */ /* 0x000ee2000c1e1b00 */
[C---:B------:R-:W-:Y:S01]  /*02b0*/  IMAD.WIDE R24, R0.reuse, 0x8, R28 ;  /* 0x0000000800187825 */ /* 0x040fe200078e021c */
[----:B--2---:R-:W-:Y:S02]  /*02c0*/  DFMA R18, R14, R12, R18 ;  /* 0x0000000c0e12722b */ /* 0x004fe40000000012 */
[----:B------:R-:W2:Y:S04]  /*02d0*/  LDG.E.64 R14, desc[UR4][R8.64+-0x10] ;  /* 0xfffff004080e7981 */ /* 0x000ea8000c1e1b00 */
[----:B------:R-:W2:Y:S01]  /*02e0*/  LDG.E.64 R12, desc[UR4][R24.64] ;  /* 0x00000004180c7981 */ /* 0x000ea2000c1e1b00 */
[----:B------:R-:W-:Y:S01]  /*02f0*/  IMAD.WIDE R20, R0, 0x8, R24 ;  /* 0x0000000800147825 */ /* 0x000fe200078e0218 */
[----:B---3--:R-:W-:-:S02]  /*0300*/  DFMA R16, R10, R16, R18 ;  /* 0x000000100a10722b */ /* 0x008fc40000000012 */
[----:B------:R-:W3:Y:S04]  /*0310*/  LDG.E.64 R10, desc[UR4][R8.64+-0x8] ;  /* 0xfffff804080a7981 */ /* 0x000ee8000c1e1b00 */
        /* <DEDUP_REMOVED lines=9> */
[----:B------:R-:W-:-:S03]  /*03b0*/  IMAD.WIDE R24, R0, 0x8, R28 ;  /* 0x0000000800187825 */ /* 0x000fc600078e021c */
[----:B------:R-:W4:Y:S01]  /*03c0*/  LDG.E.64 R22, desc[UR4][R8.64+0x18] ;  /* 0x0000180408167981 */ /* 0x000f22000c1e1b00 */
[----:B------:R-:W-:-:S06]  /*03d0*/  IMAD.WIDE R20, R0, 0x8, R24 ;  /* 0x0000000800147825 */ /* 0x000fcc00078e0218 */
[----:B------:R-:W4:Y:S01]  /*03e0*/  LDG.E.64 R20, desc[UR4][R20.64] ;  /* 0x0000000414147981 */ /* 0x000f22000c1e1b00 */
[----:B--2---:R-:W-:-:S03]  /*03f0*/  DFMA R14, R16, R14, R18 ;  /* 0x0000000e100e722b */ /* 0x004fc60000000012 */
[----:B------:R-:W2:Y:S04]  /*0400*/  LDG.E.64 R16, desc[UR4][R8.64+0x10] ;  /* 0x0000100408107981 */ /* 0x000ea8000c1e1b00 */
[----:B------:R-:W2:Y:S01]  /*0410*/  LDG.E.64 R18, desc[UR4][R24.64] ;  /* 0x0000000418127981 */ /* 0x000ea2000c1e1b00 */
[----:B------:R-:W-:Y:S01]  /*0420*/  IADD3 R26, PT, PT, R26, 0x8, RZ ;  /* 0x000000081a1a7810 */ /* 0x000fe20007ffe0ff */
[----:B---3--:R-:W-:-:S03]  /*0430*/  DFMA R10, R10, R12, R14 ;  /* 0x0000000c0a0a722b */ /* 0x008fc6000000000e */
[----:B------:R-:W-:Y:S02]  /*0440*/  ISETP.NE.AND P1, PT, R26, RZ, PT ;  /* 0x000000ff1a00720c */ /* 0x000fe40003f25270 */
[----:B------:R-:W-:-:S03]  /*0450*/  LEA R27, R0, R27, 0x3 ;  /* 0x0000001b001b7211 */ /* 0x000fc600078e18ff */
[----:B--2---:R-:W-:Y:S01]  /*0460*/  DFMA R18, R16, R18, R10 ;  /* 0x000000121012722b */ /* 0x004fe2000000000a */
[----:B------:R-:W-:-:S07]  /*0470*/  IADD3 R10, P2, PT, R8, 0x40, RZ ;  /* 0x00000040080a7810 */ /* 0x000fce0007f5e0ff */
[----:B----4-:R-:W-:Y:S01]  /*0480*/  DFMA R18, R22, R20, R18 ;  /* 0x000000141612722b */ /* 0x010fe20000000012 */
[----:B------:R-:W-:Y:S01]  /*0490*/  IMAD.X R11, RZ, RZ, R9, P2 ;  /* 0x000000ffff0b7224 */ /* 0x000fe200010e0609 */
[----:B------:R-:W-:Y:S09]  /*04a0*/  @P1 BRA `(.L_x_4) ;  /* 0xfffffffc005c1947 */ /* 0x000ff2000383ffff */
.L_x_3:
[----:B------:R-:W-:Y:S05]  /*04b0*/  @!P0 BRA `(.L_x_2) ;  /* 0x0000000000fc8947 */ /* 0x000fea0003800000 */
[----:B------:R-:W-:Y:S02]  /*04c0*/  ISETP.GE.U32.AND P1, PT, R4, 0x4, PT ;  /* 0x000000040400780c */ /* 0x000fe40003f26070 */
[----:B------:R-:W-:-:S04]  /*04d0*/  LOP3.LUT R26, R5, 0x3, RZ, 0xc0, !PT ;  /* 0x00000003051a7812 */ /* 0x000fc800078ec0ff */
[----:B------:R-:W-:-:S07]  /*04e0*/  ISETP.NE.AND P0, PT, R26, RZ, PT ;  /* 0x000000ff1a00720c */ /* 0x000fce0003f05270 */
[----:B------:R-:W-:Y:S06]  /*04f0*/  @!P1 BRA `(.L_x_5) ;  /* 0x00000000006c9947 */ /* 0x000fec0003800000 */
[----:B------:R-:W0:Y:S01]  /*0500*/  LDC.64 R24, c[0x0][0x380] ;  /* 0x0000e000ff187b82 */ /* 0x000e220000000a00 */
[----:B------:R-:W1:Y:S01]  /*0510*/  LDCU.64 UR6, c[0x0][0x380] ;  /* 0x00007000ff0677ac */ /* 0x000e620008000a00 */
[C---:B------:R-:W-:Y:S01]  /*0520*/  IMAD.IADD R9, R6.reuse, 0x1, R7 ;  /* 0x0000000106097824 */ /* 0x040fe200078e0207 */
[----:B------:R-:W-:Y:S01]  /*0530*/  IADD3 R4, P1, PT, R6, R7, RZ ;  /* 0x0000000706047210 */ /* 0x000fe20007f3e0ff */
[----:B------:R-:W-:-:S04]  /*0540*/  IMAD R13, R7, R0, R3 ;  /* 0x00000000070d7224 */ /* 0x000fc800078e0203 */
[----:B------:R-:W2:Y:S01]  /*0550*/  LDC.64 R10, c[0x0][0x388] ;  /* 0x0000e200ff0a7b82 */ /* 0x000ea20000000a00 */
[----:B0-----:R-:W-:-:S06]  /*0560*/  IMAD.WIDE.U32 R24, R9, 0x8, R24 ;  /* 0x0000000809187825 */ /* 0x001fcc00078e0018 */
[----:B------:R-:W3:Y:S01]  /*0570*/  LDG.E.64 R24, desc[UR4][R24.64] ;  /* 0x0000000418187981 */ /* 0x000ee2000c1e1b00 */
[----:B--2---:R-:W-:Y:S01]  /*0580*/  IMAD.WIDE R10, R13, 0x8, R10 ;  /* 0x000000080d0a7825 */ /* 0x004fe200078e020a */
[----:B------:R-:W-:Y:S02]  /*0590*/  IADD3.X R13, PT, PT, RZ, RZ, RZ, P1, !PT ;  /* 0x000000ffff0d7210 */ /* 0x000fe40000ffe4ff */
[----:B-1----:R-:W-:Y:S02]  /*05a0*/  LEA R28, P1, R4, UR6, 0x3 ;  /* 0x00000006041c7c11 */ /* 0x002fe4000f8218ff */
[----:B------:R-:W3:Y:S01]  /*05b0*/  LDG.E.64 R8, desc[UR4][R10.64] ;  /* 0x000000040a087981 */ /* 0x000ee2000c1e1b00 */
[----:B------:R-:W-:Y:S01]  /*05c0*/  IMAD.WIDE R14, R0, 0x8, R10 ;  /* 0x00000008000e7825 */ /* 0x000fe200078e020a */
[----:B------:R-:W-:-:S05]  /*05d0*/  LEA.HI.X R29, R4, UR7, R13, 0x3, P1 ;  /* 0x00000007041d7c11 */ /* 0x000fca00088f1c0d */
[----:B------:R-:W2:Y:S01]  /*05e0*/  LDG.E.64 R12, desc[UR4][R28.64+0x8] ;  /* 0x000008041c0c7981 */ /* 0x000ea2000c1e1b00 */
[----:B------:R-:W-:-:S03]  /*05f0*/  IMAD.WIDE R20, R0, 0x8, R14 ;  /* 0x0000000800147825 */ /* 0x000fc600078e020e */
[----:B------:R-:W2:Y:S04]  /*0600*/  LDG.E.64 R10, desc[UR4][R14.64] ;  /* 0x000000040e0a7981 */ /* 0x000ea8000c1e1b00 */
[----:B------:R-:W4:Y:S01]  /*0610*/  LDG.E.64 R16, desc[UR4][R20.64] ;  /* 0x0000000414107981 */ /* 0x000f22000c1e1b00 */
[----:B------:R-:W-:-:S03]  /*0620*/  IMAD.WIDE R22, R0, 0x8, R20 ;  /* 0x0000000800167825 */ /* 0x000fc600078e0214 */
[----:B------:R-:W4:Y:S04]  /*0630*/  LDG.E.64 R14, desc[UR4][R28.64+0x10] ;  /* 0x000010041c0e7981 */ /* 0x000f28000c1e1b00 */
[----:B------:R-:W5:Y:S04]  /*0640*/  LDG.E.64 R20, desc[UR4][R28.64+0x18] ;  /* 0x000018041c147981 */ /* 0x000f68000c1e1b00 */
[----:B------:R-:W5:Y:S01]  /*0650*/  LDG.E.64 R22, desc[UR4][R22.64] ;  /* 0x0000000416167981 */ /* 0x000f62000c1e1b00 */
[----:B------:R-:W-:Y:S01]  /*0660*/  VIADD R7, R7, 0x4 ;  /* 0x0000000407077836 */ /* 0x000fe20000000000 */
[----:B---3--:R-:W-:-:S08]  /*0670*/  DFMA R8, R24, R8, R18 ;  /* 0x000000081808722b */ /* 0x008fd00000000012 */
[----:B--2---:R-:W-:-:S08]  /*0680*/  DFMA R8, R12, R10, R8 ;  /* 0x0000000a0c08722b */ /* 0x004fd00000000008 */
[----:B----4-:R-:W-:-:S08]  /*0690*/  DFMA R8, R14, R16, R8 ;  /* 0x000000100e08722b */ /* 0x010fd00000000008 */
[----:B-----5:R-:W-:-:S11]  /*06a0*/  DFMA R18, R20, R22, R8 ;  /* 0x000000161412722b */ /* 0x020fd60000000008 */
.L_x_5:
[----:B------:R-:W-:Y:S05]  /*06b0*/  @!P0 BRA `(.L_x_2) ;  /* 0x00000000007c8947 */ /* 0x000fea0003800000 */
[----:B------:R-:W-:Y:S01]  /*06c0*/  ISETP.NE.AND P1, PT, R26, 0x1, PT ;  /* 0x000000011a00780c */ /* 0x000fe20003f25270 */
[----:B------:R-:W0:Y:S01]  /*06d0*/  LDC.64 R10, c[0x0][0x380] ;  /* 0x0000e000ff0a7b82 */ /* 0x000e220000000a00 */
[----:B------:R-:W-:-:S04]  /*06e0*/  LOP3.LUT R14, R5, 0x1, RZ, 0xc0, !PT ;  /* 0x00000001050e7812 */ /* 0x000fc800078ec0ff */
[----:B------:R-:W-:-:S03]  /*06f0*/  ISETP.NE.U32.AND P0, PT, R14, 0x1, PT ;  /* 0x000000010e00780c */ /* 0x000fc60003f05070 */
[----:B------:R-:W1:Y:S04]  /*0700*/  LDC.64 R20, c[0x0][0x388] ;  /* 0x0000e200ff147b82 */ /* 0x000e680000000a00 */
[CC--:B------:R-:W-:Y:S01]  /*0710*/  @P1 IADD3 R15, PT, PT, R6.reuse, R7.reuse, RZ ;  /* 0x00000007060f1210 */ /* 0x0c0fe20007ffe0ff */
[C---:B------:R-:W-:Y:S01]  /*0720*/  @P1 IMAD R17, R7.reuse, R0, R3 ;  /* 0x0000000007111224 */ /* 0x040fe200078e0203 */
[----:B------:R-:W-:Y:S01]  /*0730*/  @P1 IADD3 R16, P2, PT, R6, R7, RZ ;  /* 0x0000000706101210 */ /* 0x000fe20007f5e0ff */
[----:B------:R-:W-:Y:S01]  /*0740*/  @P1 VIADD R7, R7, 0x2 ;  /* 0x0000000207071836 */ /* 0x000fe20000000000 */
[----:B------:R-:W2:Y:S08]  /*0750*/  @P1 LDC.64 R8, c[0x0][0x380] ;  /* 0x0000e000ff081b82 */ /* 0x000eb00000000a00 */
[----:B------:R-:W3:Y:S01]  /*0760*/  LDC.64 R12, c[0x0][0x380] ;  /* 0x0000e000ff0c7b82 */ /* 0x000ee20000000a00 */
[----:B0-----:R-:W-:-:S06]  /*0770*/  @P1 IMAD.WIDE.U32 R14, R15, 0x8, R10 ;  /* 0x000000080f0e1825 */ /* 0x001fcc00078e000a */
[----:B------:R-:W4:Y:S01]  /*0780*/  @P1 LDG.E.64 R14, desc[UR4][R14.64] ;  /* 0x000000040e0e1981 */ /* 0x000f22000c1e1b00 */
[----:B------:R-:W0:Y:S01]  /*0790*/  LDC.64 R4, c[0x0][0x388] ;  /* 0x0000e200ff047b82 */ /* 0x000e220000000a00 */
[----:B-1----:R-:W-:Y:S01]  /*07a0*/  @P1 IMAD.WIDE R20, R17, 0x8, R20 ;  /* 0x0000000811141825 */ /* 0x002fe200078e0214 */
[----:B------:R-:W-:-:S04]  /*07b0*/  @P1 IADD3.X R17, PT, PT, RZ, RZ, RZ, P2, !PT ;  /* 0x000000ffff111210 */ /* 0x000fc800017fe4ff */
[----:B------:R-:W4:Y:S01]  /*07c0*/  @P1 LDG.E.64 R10, desc[UR4][R20.64] ;  /* 0x00000004140a1981 */ /* 0x000f22000c1e1b00 */
[----:B--2---:R-:W-:Y:S01]  /*07d0*/  @P1 LEA R8, P2, R16, R8, 0x3 ;  /* 0x0000000810081211 */ /* 0x004fe200078418ff */
[----:B------:R-:W-:-:S03]  /*07e0*/  @P1 IMAD.WIDE R22, R0, 0x8, R20 ;  /* 0x0000000800161825 */ /* 0x000fc600078e0214 */
[----:B------:R-:W-:Y:S01]  /*07f0*/  @P1 LEA.HI.X R9, R16, R9, R17, 0x3, P2 ;  /* 0x0000000910091211 */ /* 0x000fe200010f1c11 */
[----:B------:R-:W-:Y:S01]  /*0800*/  @!P0 IMAD R25, R7, R0, R3 ;  /* 0x0000000007198224 */ /* 0x000fe200078e0203 */
[----:B------:R-:W-:Y:S02]  /*0810*/  @!P0 IADD3 R17, PT, PT, R6, R7, RZ ;  /* 0x0000000706118210 */ /* 0x000fe40007ffe0ff */
[----:B------:R-:W2:Y:S04]  /*0820*/  @P1 LDG.E.64 R6, desc[UR4][R22.64] ;  /* 0x0000000416061981 */ /* 0x000ea8000c1e1b00 */
[----:B------:R-:W2:Y:S01]  /*0830*/  @P1 LDG.E.64 R8, desc[UR4][R8.64+0x8] ;  /* 0x0000080408081981 */ /* 0x000ea2000c1e1b00 */
[----:B---3--:R-:W-:-:S04]  /*0840*/  @!P0 IMAD.WIDE.U32 R12, R17, 0x8, R12 ;  /* 0x00000008110c8825 */ /* 0x008fc800078e000c */
[----:B0-----:R-:W-:Y:S02]  /*0850*/  @!P0 IMAD.WIDE R4, R25, 0x8, R4 ;  /* 0x0000000819048825 */ /* 0x001fe400078e0204 */
[----:B------:R-:W3:Y:S04]  /*0860*/  @!P0 LDG.E.64 R12, desc[UR4][R12.64] ;  /* 0x000000040c0c8981 */ /* 0x000ee8000c1e1b00 */
[----:B------:R-:W3:Y:S01]  /*0870*/  @!P0 LDG.E.64 R4, desc[UR4][R4.64] ;  /* 0x0000000404048981 */ /* 0x000ee2000c1e1b00 */
[----:B----4-:R-:W-:-:S08]  /*0880*/  @P1 DFMA R10, R14, R10, R18 ;  /* 0x0000000a0e0a122b */ /* 0x010fd00000000012 */
[----:B--2---:R-:W-:-:S08]  /*0890*/  @P1 DFMA R18, R8, R6, R10 ;  /* 0x000000060812122b */ /* 0x004fd0000000000a */
[----:B---3--:R-:W-:-:S11]  /*08a0*/  @!P0 DFMA R18, R12, R4, R18 ;  /* 0x000000040c12822b */ /* 0x008fd60000000012 */
.L_x_2:
[----:B------:R-:W0:Y:S01]  /*08b0*/  LDC.64 R4, c[0x0][0x390] ;  /* 0x0000e400ff047b82 */ /* 0x000e220000000a00 */
[----:B------:R-:W-:-:S04]  /*08c0*/  IMAD R3, R2, R0, R3 ;  /* 0x0000000002037224 */ /* 0x000fc800078e0203 */
[----:B0-----:R-:W-:-:S05]  /*08d0*/  IMAD.WIDE R2, R3, 0x8, R4 ;  /* 0x0000000803027825 */ /* 0x001fca00078e0204 */
[----:B------:R-:W-:Y:S01]  /*08e0*/  STG.E.64 desc[UR4][R2.64], R18 ;  /* 0x0000001202007986 */ /* 0x000fe2000c101b04 */
[----:B------:R-:W-:Y:S05]  /*08f0*/  EXIT ;  /* 0x000000000000794d */ /* 0x000fea0003800000 */
.L_x_6:
        /* <DEDUP_REMOVED lines=16> */
.L_x_9:


//--------------------- .nv.shared.reserved.0     --------------------------
	.section	.nv.shared.reserved.0,"aw",@nobits
	.weak		__nv_reservedSMEM_offset_0_alias
	.size		__nv_reservedSMEM_offset_0_alias, 0, 64
	.other		__nv_reservedSMEM_offset_0_alias,@"STO_CUDA_RESERVED_SHARED STV_DEFAULT"
__nv_reservedSMEM_offset_0_alias:
	.zero		0
	.zero		64


//--------------------- .nv.constant0.generate_random --------------------------
	.section	.nv.constant0.generate_random,"a",@progbits
	.sectionflags	@""
	.align	4
.nv.constant0.generate_random:
	.zero		916


//--------------------- .nv.constant0.init_rng    --------------------------
	.section	.nv.constant0.init_rng,"a",@progbits
	.sectionflags	@""
	.align	4
.nv.constant0.init_rng:
	.zero		912


//--------------------- .nv.constant0.matrix_multiply --------------------------
	.section	.nv.constant0.matrix_multiply,"a",@progbits
	.sectionflags	@""
	.align	4
.nv.constant0.matrix_multiply:
	.zero		932


//--------------------- SYMBOLS --------------------------

	.type		.nv.reservedSmem.offset0,@object
	.size		.nv.reservedSmem.offset0,0x4
